	.headerflags	@"EF_CUDA_TEXMODE_UNIFIED EF_CUDA_64BIT_ADDRESS EF_CUDA_ACCELERATORS EF_CUDA_SM90 EF_CUDA_VIRTUAL_SM(EF_CUDA_SM90)"
	.elftype	@"ET_EXEC"


//--------------------- .nv.info                  --------------------------
	.section	.nv.info,"",@"SHT_CUDA_INFO"
	.align	4


	//----- nvinfo : EIATTR_REGCOUNT
	.align		4
        /*0000*/ 	.byte	0x04, 0x2f
        /*0002*/ 	.short	(.L_3 - .L_2)
	.align		4
.L_2:
        /*0004*/ 	.word	index@(triton_poi_fused__native_batch_norm_legit_no_training_add_convolution_relu_20)
        /*0008*/ 	.word	0x0000001c


	//----- nvinfo : EIATTR_MIN_STACK_SIZE
	.align		4
.L_3:
        /*000c*/ 	.byte	0x04, 0x12
        /*000e*/ 	.short	(.L_5 - .L_4)
	.align		4
.L_4:
        /*0010*/ 	.word	index@(triton_poi_fused__native_batch_norm_legit_no_training_add_convolution_relu_20)
        /*0014*/ 	.word	0x00000000


	//----- nvinfo : EIATTR_FRAME_SIZE
	.align		4
.L_5:
        /*0018*/ 	.byte	0x04, 0x11
        /*001a*/ 	.short	(.L_7 - .L_6)
	.align		4
.L_6:
        /*001c*/ 	.word	index@(triton_poi_fused__native_batch_norm_legit_no_training_add_convolution_relu_20)
        /*0020*/ 	.word	0x00000000


	//----- nvinfo : EIATTR_MIN_STACK_SIZE
	.align		4
.L_7:
        /*0024*/ 	.byte	0x04, 0x12
        /*0026*/ 	.short	(.L_9 - .L_8)
	.align		4
.L_8:
        /*0028*/ 	.word	index@(triton_poi_fused__native_batch_norm_legit_no_training_add_convolution_relu_20)
        /*002c*/ 	.word	0x00000000
.L_9:


//--------------------- .nv.info.triton_poi_fused__native_batch_norm_legit_no_training_add_convolution_relu_20 --------------------------
	.section	.nv.info.triton_poi_fused__native_batch_norm_legit_no_training_add_convolution_relu_20,"",@"SHT_CUDA_INFO"
	.sectionflags	@""
	.align	4


	//----- nvinfo : EIATTR_CUDA_API_VERSION
	.align		4
        /*0000*/ 	.byte	0x04, 0x37
        /*0002*/ 	.short	(.L_11 - .L_10)
.L_10:
        /*0004*/ 	.word	0x0000007c


	//----- nvinfo : EIATTR_KPARAM_INFO
	.align		4
.L_11:
        /*0008*/ 	.byte	0x04, 0x17
        /*000a*/ 	.short	(.L_13 - .L_12)
.L_12:
        /*000c*/ 	.word	0x00000000
        /*0010*/ 	.short	0x000a
        /*0012*/ 	.short	0x0050
        /*0014*/ 	.byte	0x00, 0xf0, 0x11, 0x00


	//----- nvinfo : EIATTR_KPARAM_INFO
	.align		4
.L_13:
        /*0018*/ 	.byte	0x04, 0x17
        /*001a*/ 	.short	(.L_15 - .L_14)
.L_14:
        /*001c*/ 	.word	0x00000000
        /*0020*/ 	.short	0x0009
        /*0022*/ 	.short	0x0048
        /*0024*/ 	.byte	0x00, 0xf4, 0x21, 0x00


	//----- nvinfo : EIATTR_KPARAM_INFO
	.align		4
.L_15:
        /*0028*/ 	.byte	0x04, 0x17
        /*002a*/ 	.short	(.L_17 - .L_16)
.L_16:
        /*002c*/ 	.word	0x00000000
        /*0030*/ 	.short	0x0008
        /*0032*/ 	.short	0x0040
        /*0034*/ 	.byte	0x00, 0xf4, 0x21, 0x00


	//----- nvinfo : EIATTR_KPARAM_INFO
	.align		4
.L_17:
        /*0038*/ 	.byte	0x04, 0x17
        /*003a*/ 	.short	(.L_19 - .L_18)
.L_18:
        /*003c*/ 	.word	0x00000000
        /*0040*/ 	.short	0x0007
        /*0042*/ 	.short	0x0038
        /*0044*/ 	.byte	0x00, 0xf4, 0x21, 0x00


	//----- nvinfo : EIATTR_KPARAM_INFO
	.align		4
.L_19:
        /*0048*/ 	.byte	0x04, 0x17
        /*004a*/ 	.short	(.L_21 - .L_20)
.L_20:
        /*004c*/ 	.word	0x00000000
        /*0050*/ 	.short	0x0006
        /*0052*/ 	.short	0x0030
        /*0054*/ 	.byte	0x00, 0xf4, 0x21, 0x00


	//----- nvinfo : EIATTR_KPARAM_INFO
	.align		4
.L_21:
        /*0058*/ 	.byte	0x04, 0x17
        /*005a*/ 	.short	(.L_23 - .L_22)
.L_22:
        /*005c*/ 	.word	0x00000000
        /*0060*/ 	.short	0x0005
        /*0062*/ 	.short	0x0028
        /*0064*/ 	.byte	0x00, 0xf4, 0x21, 0x00


	//----- nvinfo : EIATTR_KPARAM_INFO
	.align		4
.L_23:
        /*0068*/ 	.byte	0x04, 0x17
        /*006a*/ 	.short	(.L_25 - .L_24)
.L_24:
        /*006c*/ 	.word	0x00000000
        /*0070*/ 	.short	0x0004
        /*0072*/ 	.short	0x0020
        /*0074*/ 	.byte	0x00, 0xf4, 0x21, 0x00


	//----- nvinfo : EIATTR_KPARAM_INFO
	.align		4
.L_25:
        /*0078*/ 	.byte	0x04, 0x17
        /*007a*/ 	.short	(.L_27 - .L_26)
.L_26:
        /*007c*/ 	.word	0x00000000
        /*0080*/ 	.short	0x0003
        /*0082*/ 	.short	0x0018
        /*0084*/ 	.byte	0x00, 0xf4, 0x21, 0x00


	//----- nvinfo : EIATTR_KPARAM_INFO
	.align		4
.L_27:
        /*0088*/ 	.byte	0x04, 0x17
        /*008a*/ 	.short	(.L_29 - .L_28)
.L_28:
        /*008c*/ 	.word	0x00000000
        /*0090*/ 	.short	0x0002
        /*0092*/ 	.short	0x0010
        /*0094*/ 	.byte	0x00, 0xf4, 0x21, 0x00


	//----- nvinfo : EIATTR_KPARAM_INFO
	.align		4
.L_29:
        /*0098*/ 	.byte	0x04, 0x17
        /*009a*/ 	.short	(.L_31 - .L_30)
.L_30:
        /*009c*/ 	.word	0x00000000
        /*00a0*/ 	.short	0x0001
        /*00a2*/ 	.short	0x0008
        /*00a4*/ 	.byte	0x00, 0xf4, 0x21, 0x00


	//----- nvinfo : EIATTR_KPARAM_INFO
	.align		4
.L_31:
        /*00a8*/ 	.byte	0x04, 0x17
        /*00aa*/ 	.short	(.L_33 - .L_32)
.L_32:
        /*00ac*/ 	.word	0x00000000
        /*00b0*/ 	.short	0x0000
        /*00b2*/ 	.short	0x0000
        /*00b4*/ 	.byte	0x00, 0xf4, 0x21, 0x00


	//----- nvinfo : EIATTR_SPARSE_MMA_MASK
	.align		4
.L_33:
        /*00b8*/ 	.byte	0x03, 0x50
        /*00ba*/ 	.short	0x0000


	//----- nvinfo : EIATTR_MAXREG_COUNT
	.align		4
        /*00bc*/ 	.byte	0x03, 0x1b
        /*00be*/ 	.short	0x00ff


	//----- nvinfo : EIATTR_EXIT_INSTR_OFFSETS
	.align		4
        /*00c0*/ 	.byte	0x04, 0x1c
        /*00c2*/ 	.short	(.L_35 - .L_34)


	//   ....[0]....
.L_34:
        /*00c4*/ 	.word	0x00000440


	//   ....[1]....
        /*00c8*/ 	.word	0x00000460


	//----- nvinfo : EIATTR_REQNTID
	.align		4
.L_35:
        /*00cc*/ 	.byte	0x04, 0x10
        /*00ce*/ 	.short	(.L_37 - .L_36)
.L_36:
        /*00d0*/ 	.word	0x00000080
        /*00d4*/ 	.word	0x00000001
        /*00d8*/ 	.word	0x00000001


	//----- nvinfo : EIATTR_CBANK_PARAM_SIZE
	.align		4
.L_37:
        /*00dc*/ 	.byte	0x03, 0x19
        /*00de*/ 	.short	0x0054


	//----- nvinfo : EIATTR_PARAM_CBANK
	.align		4
        /*00e0*/ 	.byte	0x04, 0x0a
        /*00e2*/ 	.short	(.L_39 - .L_38)
	.align		4
.L_38:
        /*00e4*/ 	.word	index@(.nv.constant0.triton_poi_fused__native_batch_norm_legit_no_training_add_convolution_relu_20)
        /*00e8*/ 	.short	0x0210
        /*00ea*/ 	.short	0x0054


	//----- nvinfo : EIATTR_SW_WAR
	.align		4
.L_39:
        /*00ec*/ 	.byte	0x04, 0x36
        /*00ee*/ 	.short	(.L_41 - .L_40)
.L_40:
        /*00f0*/ 	.word	0x00000008
.L_41:


//--------------------- .nv.callgraph             --------------------------
	.section	.nv.callgraph,"",@"SHT_CUDA_CALLGRAPH"
	.align	4
	.sectionentsize	8
	.align		4
        /*0000*/ 	.word	0x00000000
	.align		4
        /*0004*/ 	.word	0xffffffff
	.align		4
        /*0008*/ 	.word	0x00000000
	.align		4
        /*000c*/ 	.word	0xfffffffe
	.align		4
        /*0010*/ 	.word	0x00000000
	.align		4
        /*0014*/ 	.word	0xfffffffd
	.align		4
        /*0018*/ 	.word	0x00000000
	.align		4
        /*001c*/ 	.word	0xfffffffc


//--------------------- .nv.constant4             --------------------------
	.section	.nv.constant4,"a",@progbits
	.align	8
	.align		8
.nv.constant4:
        /*0000*/ 	.dword	_$_str
	.align		8
        /*0008*/ 	.dword	_$_str_$_2


//--------------------- .text.triton_poi_fused__native_batch_norm_legit_no_training_add_convolution_relu_20 --------------------------
	.section	.text.triton_poi_fused__native_batch_norm_legit_no_training_add_convolution_relu_20,"ax",@progbits
	.align	128
        .global         triton_poi_fused__native_batch_norm_legit_no_training_add_convolution_relu_20
        .type           triton_poi_fused__native_batch_norm_legit_no_training_add_convolution_relu_20,@function
        .size           triton_poi_fused__native_batch_norm_legit_no_training_add_convolution_relu_20,(.L_x_1 - triton_poi_fused__native_batch_norm_legit_no_training_add_convolution_relu_20)
        .other          triton_poi_fused__native_batch_norm_legit_no_training_add_convolution_relu_20,@"STO_CUDA_ENTRY STV_DEFAULT"
triton_poi_fused__native_batch_norm_legit_no_training_add_convolution_relu_20:
.text.triton_poi_fused__native_batch_norm_legit_no_training_add_convolution_relu_20:
[----:B------:R-:W0:Y:S01]  /*0000*/  LDC R1, c[0x0][0x28] ;  /* 0x00000a00ff017b82 */ /* 0x000e220000000800 */
[----:B------:R-:W1:Y:S07]  /*0010*/  S2R R15, SR_TID.X ;  /* 0x00000000000f7919 */ /* 0x000e6e0000002100 */
[----:B------:R-:W2:Y:S01]  /*0020*/  LDC.64 R6, c[0x0][0x240] ;  /* 0x00009000ff067b82 */ /* 0x000ea20000000a00 */
[----:B------:R-:W-:Y:S01]  /*0030*/  CS2R R18, SRZ ;  /* 0x0000000000127805 */ /* 0x000fe2000001ff00 */
[----:B------:R-:W-:Y:S01]  /*0040*/  ULDC.64 UR4, c[0x0][0x208] ;  /* 0x0000820000047ab9 */ /* 0x000fe20000000a00 */
[----:B------:R-:W3:Y:S05]  /*0050*/  S2R R0, SR_CTAID.X ;  /* 0x0000000000007919 */ /* 0x000eea0000002500 */
[----:B------:R-:W4:Y:S08]  /*0060*/  LDC.64 R22, c[0x0][0x220] ;  /* 0x00008800ff167b82 */ /* 0x000f300000000a00 */
[----:B------:R-:W5:Y:S08]  /*0070*/  LDC.64 R24, c[0x0][0x228] ;  /* 0x00008a00ff187b82 */ /* 0x000f700000000a00 */
[----:B------:R-:W5:Y:S01]  /*0080*/  LDC.64 R8, c[0x0][0x230] ;  /* 0x00008c00ff087b82 */ /* 0x000f620000000a00 */
[----:B-1----:R-:W-:-:S07]  /*0090*/  LOP3.LUT R15, R15, 0x7f, RZ, 0xc0, !PT ;  /* 0x0000007f0f0f7812 */ /* 0x002fce00078ec0ff */
[----:B------:R-:W1:Y:S01]  /*00a0*/  LDC.64 R12, c[0x0][0x218] ;  /* 0x00008600ff0c7b82 */ /* 0x000e620000000a00 */
[----:B---3--:R-:W-:Y:S02]  /*00b0*/  SHF.R.S32.HI R2, RZ, 0x18, R0 ;  /* 0x00000018ff027819 */ /* 0x008fe40000011400 */
[----:B------:R-:W-:Y:S02]  /*00c0*/  LEA R15, R0, R15, 0x7 ;  /* 0x0000000f000f7211 */ /* 0x000fe400078e38ff */
[----:B------:R-:W-:-:S03]  /*00d0*/  SGXT R0, R2, 0x1 ;  /* 0x000000010200781a */ /* 0x000fc60000000200 */
[----:B------:R-:W3:Y:S01]  /*00e0*/  LDC.64 R10, c[0x0][0x210] ;  /* 0x00008400ff0a7b82 */ /* 0x000ee20000000a00 */
[----:B------:R-:W-:Y:S02]  /*00f0*/  ISETP.GE.AND P0, PT, R15, 0x400, PT ;  /* 0x000004000f00780c */ /* 0x000fe40003f06270 */
[----:B------:R-:W-:-:S04]  /*0100*/  LEA.HI R0, R0, R15, RZ, 0x2 ;  /* 0x0000000f00007211 */ /* 0x000fc800078f10ff */
[----:B------:R-:W-:Y:S01]  /*0110*/  LOP3.LUT R0, R0, 0xfffffffc, RZ, 0xc0, !PT ;  /* 0xfffffffc00007812 */ /* 0x000fe200078ec0ff */
[----:B------:R-:W3:Y:S03]  /*0120*/  LDC.64 R2, c[0x0][0x238] ;  /* 0x00008e00ff027b82 */ /* 0x000ee60000000a00 */
[----:B------:R-:W-:-:S05]  /*0130*/  IADD3 R21, R15, -R0, RZ ;  /* 0x800000000f157210 */ /* 0x000fca0007ffe0ff */
[----:B--2---:R-:W-:Y:S01]  /*0140*/  IMAD.WIDE R6, R21, 0x4, R6 ;  /* 0x0000000415067825 */ /* 0x004fe200078e0206 */
[----:B------:R-:W-:Y:S01]  /*0150*/  HFMA2.MMA R14, -RZ, RZ, 0, 0 ;  /* 0x00000000ff0e7435 */ /* 0x000fe200000001ff */
[----:B------:R-:W2:Y:S03]  /*0160*/  LDC.64 R4, c[0x0][0x248] ;  /* 0x00009200ff047b82 */ /* 0x000ea60000000a00 */
[----:B------:R5:W2:Y:S01]  /*0170*/  @!P0 LDG.E.EL R18, desc[UR4][R6.64] ;  /* 0x0000000406128981 */ /* 0x000aa2000c2e1900 */
[----:B----4-:R-:W-:Y:S01]  /*0180*/  IMAD.WIDE R22, R15, 0x4, R22 ;  /* 0x000000040f167825 */ /* 0x010fe200078e0216 */
[----:B------:R-:W-:-:S03]  /*0190*/  CS2R R16, SRZ ;  /* 0x0000000000107805 */ /* 0x000fc6000001ff00 */
[----:B-----5:R-:W-:Y:S01]  /*01a0*/  IMAD.WIDE R24, R21, 0x4, R24 ;  /* 0x0000000415187825 */ /* 0x020fe200078e0218 */
[----:B------:R-:W-:Y:S01]  /*01b0*/  MOV R0, RZ ;  /* 0x000000ff00007202 */ /* 0x000fe20000000f00 */
[----:B------:R4:W5:Y:S01]  /*01c0*/  @!P0 LDG.E R14, desc[UR4][R22.64] ;  /* 0x00000004160e8981 */ /* 0x000962000c1e1900 */
[----:B------:R-:W4:Y:S01]  /*01d0*/  LDC.64 R6, c[0x0][0x250] ;  /* 0x00009400ff067b82 */ /* 0x000f220000000a00 */
[----:B0-----:R-:W-:Y:S02]  /*01e0*/  IMAD.WIDE R8, R15, 0x4, R8 ;  /* 0x000000040f087825 */ /* 0x001fe400078e0208 */
[----:B------:R-:W5:Y:S02]  /*01f0*/  @!P0 LDG.E.EL R19, desc[UR4][R24.64] ;  /* 0x0000000418138981 */ /* 0x000f64000c2e1900 */
[----:B-1----:R-:W-:Y:S01]  /*0200*/  IMAD.WIDE R12, R21, 0x4, R12 ;  /* 0x00000004150c7825 */ /* 0x002fe200078e020c */
[----:B------:R-:W-:Y:S01]  /*0210*/  HFMA2.MMA R20, -RZ, RZ, 0, 0 ;  /* 0x00000000ff147435 */ /* 0x000fe200000001ff */
[----:B------:R-:W5:Y:S02]  /*0220*/  @!P0 LDG.E R16, desc[UR4][R8.64] ;  /* 0x0000000408108981 */ /* 0x000f64000c1e1900 */
[----:B---3--:R-:W-:-:S02]  /*0230*/  IMAD.WIDE R10, R15, 0x4, R10 ;  /* 0x000000040f0a7825 */ /* 0x008fc400078e020a */
[----:B------:R-:W3:Y:S04]  /*0240*/  @!P0 LDG.E.EL R0, desc[UR4][R12.64] ;  /* 0x000000040c008981 */ /* 0x000ee8000c2e1900 */
[----:B------:R-:W3:Y:S01]  /*0250*/  @!P0 LDG.E R17, desc[UR4][R10.64] ;  /* 0x000000040a118981 */ /* 0x000ee2000c1e1900 */
[----:B------:R-:W-:-:S05]  /*0260*/  IMAD.WIDE R2, R21, 0x4, R2 ;  /* 0x0000000415027825 */ /* 0x000fca00078e0202 */
[----:B------:R0:W3:Y:S01]  /*0270*/  @!P0 LDG.E.EL R20, desc[UR4][R2.64] ;  /* 0x0000000402148981 */ /* 0x0000e2000c2e1900 */
[----:B--2---:R-:W-:-:S04]  /*0280*/  IMAD.WIDE R4, R21, 0x4, R4 ;  /* 0x0000000415047825 */ /* 0x004fc800078e0204 */
[----:B----4-:R-:W-:Y:S01]  /*0290*/  IMAD.WIDE R22, R21, 0x4, R6 ;  /* 0x0000000415167825 */ /* 0x010fe200078e0206 */
[----:B------:R-:W-:-:S06]  /*02a0*/  CS2R R6, SRZ ;  /* 0x0000000000067805 */ /* 0x000fcc000001ff00 */
[----:B------:R1:W2:Y:S04]  /*02b0*/  @!P0 LDG.E.EL R7, desc[UR4][R4.64] ;  /* 0x0000000404078981 */ /* 0x0002a8000c2e1900 */
[----:B------:R-:W2:Y:S01]  /*02c0*/  @!P0 LDG.E.EL R6, desc[UR4][R22.64] ;  /* 0x0000000416068981 */ /* 0x000ea2000c2e1900 */
[----:B0-----:R-:W-:Y:S01]  /*02d0*/  MOV R2, 0x3e800000 ;  /* 0x3e80000000027802 */ /* 0x001fe20000000f00 */
[----:B------:R-:W-:-:S04]  /*02e0*/  FADD R18, R18, 9.9999997473787516356e-06 ;  /* 0x3727c5ac12127421 */ /* 0x000fc80000000000 */
[----:B------:R-:W0:Y:S02]  /*02f0*/  MUFU.SQRT R8, R18 ;  /* 0x0000001200087308 */ /* 0x000e240000002000 */
[C---:B0-----:R-:W-:Y:S02]  /*0300*/  FSETP.GT.AND P1, PT, R8.reuse, 8.50705917302346158658e+37, PT ;  /* 0x7e8000000800780b */ /* 0x041fe40003f24000 */
[----:B------:R-:W-:-:S11]  /*0310*/  FSETP.GEU.AND P2, PT, R8, 1.175494350822287508e-38, PT ;  /* 0x008000000800780b */ /* 0x000fd60003f4e000 */
[----:B------:R-:W-:-:S04]  /*0320*/  @P1 FMUL R8, R8, 0.25 ;  /* 0x3e80000008081820 */ /* 0x000fc80000400000 */
[----:B------:R-:W-:Y:S01]  /*0330*/  @!P2 FMUL R8, R8, 16777216 ;  /* 0x4b8000000808a820 */ /* 0x000fe20000400000 */
[----:B-----5:R-:W-:-:S05]  /*0340*/  FADD R19, R19, R14 ;  /* 0x0000000e13137221 */ /* 0x020fca0000000000 */
[----:B------:R-:W0:Y:S01]  /*0350*/  MUFU.RCP R8, R8 ;  /* 0x0000000800087308 */ /* 0x000e220000001000 */
[----:B-1----:R-:W-:Y:S01]  /*0360*/  FSEL R5, R2, 1, P1 ;  /* 0x3f80000002057808 */ /* 0x002fe20000800000 */
[----:B------:R-:W-:Y:S01]  /*0370*/  FADD R19, R19, R16 ;  /* 0x0000001013137221 */ /* 0x000fe20000000000 */
[----:B---3--:R-:W-:Y:S01]  /*0380*/  FADD R0, R0, R17 ;  /* 0x0000001100007221 */ /* 0x008fe20000000000 */
[----:B------:R-:W1:Y:S02]  /*0390*/  LDC.64 R2, c[0x0][0x258] ;  /* 0x00009600ff027b82 */ /* 0x000e640000000a00 */
[----:B------:R-:W-:Y:S01]  /*03a0*/  @!P2 FMUL R5, R5, 16777216 ;  /* 0x4b8000000505a820 */ /* 0x000fe20000400000 */
[----:B------:R-:W-:-:S04]  /*03b0*/  FADD R19, R0, R19 ;  /* 0x0000001300137221 */ /* 0x000fc80000000000 */
[----:B------:R-:W-:Y:S01]  /*03c0*/  FADD R20, R19, -R20 ;  /* 0x8000001413147221 */ /* 0x000fe20000000000 */
[----:B0-----:R-:W-:-:S04]  /*03d0*/  FMUL R5, R8, R5 ;  /* 0x0000000508057220 */ /* 0x001fc80000400000 */
[----:B------:R-:W-:-:S04]  /*03e0*/  FMUL R5, R20, R5 ;  /* 0x0000000514057220 */ /* 0x000fc80000400000 */
[----:B--2---:R-:W-:Y:S01]  /*03f0*/  FFMA R5, R5, R7, R6 ;  /* 0x0000000705057223 */ /* 0x004fe20000000006 */
[----:B------:R0:W-:Y:S04]  /*0400*/  @!P0 STG.E desc[UR4][R10.64], R19 ;  /* 0x000000130a008986 */ /* 0x0001e8000c101904 */
[----:B------:R-:W-:Y:S01]  /*0410*/  FSETP.GEU.AND P1, PT, R5, RZ, PT ;  /* 0x000000ff0500720b */ /* 0x000fe20003f2e000 */
[----:B-1----:R-:W-:-:S03]  /*0420*/  IMAD.WIDE R2, R15, 0x4, R2 ;  /* 0x000000040f027825 */ /* 0x002fc600078e0202 */
[----:B------:R-:W-:Y:S01]  /*0430*/  FSEL R5, R5, RZ, P1 ;  /* 0x000000ff05057208 */ /* 0x000fe20000800000 */
[----:B0-----:R-:W-:Y:S08]  /*0440*/  @P0 EXIT ;  /* 0x000000000000094d */ /* 0x001ff00003800000 */
[----:B------:R-:W-:Y:S01]  /*0450*/  STG.E desc[UR4][R2.64], R5 ;  /* 0x0000000502007986 */ /* 0x000fe2000c101904 */
[----:B------:R-:W-:Y:S05]  /*0460*/  EXIT ;  /* 0x000000000000794d */ /* 0x000fea0003800000 */
.L_x_0:
[----:B------:R-:W-:-:S00]  /*0470*/  BRA `(.L_x_0) ;  /* 0xfffffffc00fc7947 */ /* 0x000fc0000383ffff */
[----:B------:R-:W-:-:S00]  /*0480*/  NOP ;  /* 0x0000000000007918 */ /* 0x000fc00000000000 */
[----:B------:R-:W-:-:S00]  /*0490*/  NOP ;  /* 0x0000000000007918 */ /* 0x000fc00000000000 */
[----:B------:R-:W-:-:S00]  /*04a0*/  NOP ;  /* 0x0000000000007918 */ /* 0x000fc00000000000 */
[----:B------:R-:W-:-:S00]  /*04b0*/  NOP ;  /* 0x0000000000007918 */ /* 0x000fc00000000000 */
[----:B------:R-:W-:-:S00]  /*04c0*/  NOP ;  /* 0x0000000000007918 */ /* 0x000fc00000000000 */
[----:B------:R-:W-:-:S00]  /*04d0*/  NOP ;  /* 0x0000000000007918 */ /* 0x000fc00000000000 */
[----:B------:R-:W-:-:S00]  /*04e0*/  NOP ;  /* 0x0000000000007918 */ /* 0x000fc00000000000 */
[----:B------:R-:W-:-:S00]  /*04f0*/  NOP ;  /* 0x0000000000007918 */ /* 0x000fc00000000000 */
.L_x_1:


//--------------------- .nv.global.init           --------------------------
	.section	.nv.global.init,"aw",@progbits
.nv.global.init:
	.type		_$_str,@object
	.size		_$_str,(_$_str_$_2 - _$_str)
_$_str:
        /*0000*/ 	.byte	0x5f, 0x5f, 0x43, 0x55, 0x44, 0x41, 0x5f, 0x46, 0x54, 0x5a, 0x00
	.type		_$_str_$_2,@object
	.size		_$_str_$_2,(.L_1 - _$_str_$_2)
_$_str_$_2:
        /*000b*/ 	.byte	0x5f, 0x5f, 0x43, 0x55, 0x44, 0x41, 0x5f, 0x50, 0x52, 0x45, 0x43, 0x5f, 0x53, 0x51, 0x52, 0x54
        /*001b*/ 	.byte	0x00
.L_1:


//--------------------- .nv.constant0.triton_poi_fused__native_batch_norm_legit_no_training_add_convolution_relu_20 --------------------------
	.section	.nv.constant0.triton_poi_fused__native_batch_norm_legit_no_training_add_convolution_relu_20,"a",@progbits
	.sectionflags	@""
	.align	4
.nv.constant0.triton_poi_fused__native_batch_norm_legit_no_training_add_convolution_relu_20:
	.zero		612
